//
// Generated by NVIDIA NVVM Compiler
//
// Compiler Build ID: CL-36424714
// Cuda compilation tools, release 13.0, V13.0.88
// Based on NVVM 20.0.0
//

.version 9.0
.target sm_100
.address_size 64

	// .globl	_Z6Conv3DPfS_iiiiii
.const .align 4 .b8 Mc[1372];
.extern .shared .align 16 .b8 Ns[];

.visible .entry _Z6Conv3DPfS_iiiiii(
	.param .u64 .ptr .align 1 _Z6Conv3DPfS_iiiiii_param_0,
	.param .u64 .ptr .align 1 _Z6Conv3DPfS_iiiiii_param_1,
	.param .u32 _Z6Conv3DPfS_iiiiii_param_2,
	.param .u32 _Z6Conv3DPfS_iiiiii_param_3,
	.param .u32 _Z6Conv3DPfS_iiiiii_param_4,
	.param .u32 _Z6Conv3DPfS_iiiiii_param_5,
	.param .u32 _Z6Conv3DPfS_iiiiii_param_6,
	.param .u32 _Z6Conv3DPfS_iiiiii_param_7
)
{
	.reg .pred 	%p<26>;
	.reg .b32 	%r<94>;
	.reg .b32 	%f<77>;
	.reg .b64 	%rd<22>;

	ld.param.u64 	%rd1, [_Z6Conv3DPfS_iiiiii_param_0];
	ld.param.u32 	%r35, [_Z6Conv3DPfS_iiiiii_param_2];
	ld.param.u32 	%r36, [_Z6Conv3DPfS_iiiiii_param_3];
	ld.param.u32 	%r37, [_Z6Conv3DPfS_iiiiii_param_4];
	ld.param.u32 	%r38, [_Z6Conv3DPfS_iiiiii_param_5];
	ld.param.u32 	%r39, [_Z6Conv3DPfS_iiiiii_param_6];
	ld.param.u32 	%r40, [_Z6Conv3DPfS_iiiiii_param_7];
	mov.u32 	%r1, %tid.x;
	mov.u32 	%r2, %tid.y;
	mov.u32 	%r3, %tid.z;
	mov.u32 	%r41, %ctaid.y;
	mad.lo.s32 	%r4, %r40, %r41, %r2;
	mov.u32 	%r42, %ctaid.x;
	mad.lo.s32 	%r5, %r40, %r42, %r1;
	mov.u32 	%r43, %ctaid.z;
	mad.lo.s32 	%r6, %r40, %r43, %r3;
	shr.u32 	%r44, %r38, 31;
	add.s32 	%r45, %r38, %r44;
	shr.s32 	%r46, %r45, 1;
	sub.s32 	%r7, %r4, %r46;
	sub.s32 	%r8, %r5, %r46;
	sub.s32 	%r9, %r6, %r46;
	setp.ge.s32 	%p1, %r9, %r37;
	or.b32  	%r47, %r7, %r9;
	shr.u32 	%r48, %r47, 31;
	and.b32  	%r49, %r48, 1;
	setp.eq.b32 	%p2, %r49, 1;
	setp.ge.s32 	%p3, %r7, %r36;
	or.pred  	%p4, %p1, %p3;
	or.pred  	%p5, %p4, %p2;
	setp.lt.s32 	%p6, %r8, 0;
	or.pred  	%p7, %p6, %p5;
	setp.ge.s32 	%p8, %r8, %r35;
	or.pred  	%p9, %p8, %p7;
	mov.f32 	%f65, 0f00000000;
	@%p9 bra 	$L__BB0_2;
	cvta.to.global.u64 	%rd3, %rd1;
	mad.lo.s32 	%r50, %r9, %r36, %r7;
	mad.lo.s32 	%r51, %r50, %r35, %r8;
	mul.wide.s32 	%rd4, %r51, 4;
	add.s64 	%rd5, %rd3, %rd4;
	ld.global.f32 	%f65, [%rd5];
$L__BB0_2:
	mad.lo.s32 	%r52, %r39, %r3, %r2;
	mad.lo.s32 	%r53, %r52, %r39, %r1;
	shl.b32 	%r54, %r53, 2;
	mov.u32 	%r55, Ns;
	add.s32 	%r56, %r55, %r54;
	st.shared.f32 	[%r56], %f65;
	bar.sync 	0;
	max.s32 	%r57, %r2, %r1;
	max.s32 	%r58, %r3, %r57;
	setp.ge.s32 	%p10, %r58, %r40;
	@%p10 bra 	$L__BB0_21;
	setp.lt.s32 	%p11, %r38, 1;
	mov.f32 	%f75, 0f00000000;
	@%p11 bra 	$L__BB0_19;
	and.b32  	%r10, %r38, 7;
	and.b32  	%r11, %r38, 3;
	and.b32  	%r12, %r38, 2147483640;
	and.b32  	%r13, %r38, 1;
	neg.s32 	%r14, %r12;
	mov.f32 	%f75, 0f00000000;
	mov.b32 	%r86, 0;
	mov.u64 	%rd16, Mc;
$L__BB0_5:
	mul.lo.s32 	%r16, %r86, %r38;
	add.s32 	%r61, %r86, %r3;
	mad.lo.s32 	%r17, %r61, %r39, %r2;
	mov.b32 	%r87, 0;
$L__BB0_6:
	setp.lt.u32 	%p12, %r38, 8;
	add.s32 	%r63, %r87, %r16;
	mul.lo.s32 	%r19, %r63, %r38;
	add.s32 	%r64, %r17, %r87;
	mad.lo.s32 	%r20, %r64, %r39, %r1;
	mov.b32 	%r92, 0;
	@%p12 bra 	$L__BB0_9;
	shl.b32 	%r65, %r20, 2;
	mov.u32 	%r66, Ns;
	add.s32 	%r67, %r66, %r65;
	add.s32 	%r89, %r67, 16;
	mov.u32 	%r88, %r19;
	mov.u32 	%r90, %r14;
$L__BB0_8:
	.pragma "nounroll";
	mul.wide.s32 	%rd6, %r88, 4;
	add.s64 	%rd8, %rd16, %rd6;
	ld.const.f32 	%f22, [%rd8];
	ld.shared.f32 	%f23, [%r89+-16];
	fma.rn.f32 	%f24, %f22, %f23, %f75;
	ld.const.f32 	%f25, [%rd8+4];
	ld.shared.f32 	%f26, [%r89+-12];
	fma.rn.f32 	%f27, %f25, %f26, %f24;
	ld.const.f32 	%f28, [%rd8+8];
	ld.shared.f32 	%f29, [%r89+-8];
	fma.rn.f32 	%f30, %f28, %f29, %f27;
	ld.const.f32 	%f31, [%rd8+12];
	ld.shared.f32 	%f32, [%r89+-4];
	fma.rn.f32 	%f33, %f31, %f32, %f30;
	ld.const.f32 	%f34, [%rd8+16];
	ld.shared.f32 	%f35, [%r89];
	fma.rn.f32 	%f36, %f34, %f35, %f33;
	ld.const.f32 	%f37, [%rd8+20];
	ld.shared.f32 	%f38, [%r89+4];
	fma.rn.f32 	%f39, %f37, %f38, %f36;
	ld.const.f32 	%f40, [%rd8+24];
	ld.shared.f32 	%f41, [%r89+8];
	fma.rn.f32 	%f42, %f40, %f41, %f39;
	ld.const.f32 	%f43, [%rd8+28];
	ld.shared.f32 	%f44, [%r89+12];
	fma.rn.f32 	%f75, %f43, %f44, %f42;
	add.s32 	%r90, %r90, 8;
	add.s32 	%r89, %r89, 32;
	add.s32 	%r88, %r88, 8;
	setp.ne.s32 	%p13, %r90, 0;
	mov.u32 	%r92, %r12;
	@%p13 bra 	$L__BB0_8;
$L__BB0_9:
	setp.eq.s32 	%p14, %r10, 0;
	@%p14 bra 	$L__BB0_17;
	add.s32 	%r68, %r10, -1;
	setp.lt.u32 	%p15, %r68, 3;
	@%p15 bra 	$L__BB0_12;
	add.s32 	%r69, %r92, %r19;
	mul.wide.s32 	%rd9, %r69, 4;
	add.s64 	%rd11, %rd16, %rd9;
	ld.const.f32 	%f46, [%rd11];
	add.s32 	%r70, %r20, %r92;
	shl.b32 	%r71, %r70, 2;
	mov.u32 	%r72, Ns;
	add.s32 	%r73, %r72, %r71;
	ld.shared.f32 	%f47, [%r73];
	fma.rn.f32 	%f48, %f46, %f47, %f75;
	ld.const.f32 	%f49, [%rd11+4];
	ld.shared.f32 	%f50, [%r73+4];
	fma.rn.f32 	%f51, %f49, %f50, %f48;
	ld.const.f32 	%f52, [%rd11+8];
	ld.shared.f32 	%f53, [%r73+8];
	fma.rn.f32 	%f54, %f52, %f53, %f51;
	ld.const.f32 	%f55, [%rd11+12];
	ld.shared.f32 	%f56, [%r73+12];
	fma.rn.f32 	%f75, %f55, %f56, %f54;
	add.s32 	%r92, %r92, 4;
$L__BB0_12:
	setp.eq.s32 	%p16, %r11, 0;
	@%p16 bra 	$L__BB0_17;
	setp.eq.s32 	%p17, %r11, 1;
	@%p17 bra 	$L__BB0_15;
	add.s32 	%r74, %r92, %r19;
	mul.wide.s32 	%rd12, %r74, 4;
	add.s64 	%rd14, %rd16, %rd12;
	ld.const.f32 	%f58, [%rd14];
	add.s32 	%r75, %r20, %r92;
	shl.b32 	%r76, %r75, 2;
	mov.u32 	%r77, Ns;
	add.s32 	%r78, %r77, %r76;
	ld.shared.f32 	%f59, [%r78];
	fma.rn.f32 	%f60, %f58, %f59, %f75;
	ld.const.f32 	%f61, [%rd14+4];
	ld.shared.f32 	%f62, [%r78+4];
	fma.rn.f32 	%f75, %f61, %f62, %f60;
	add.s32 	%r92, %r92, 2;
$L__BB0_15:
	setp.eq.s32 	%p18, %r13, 0;
	@%p18 bra 	$L__BB0_17;
	add.s32 	%r79, %r92, %r19;
	mul.wide.s32 	%rd15, %r79, 4;
	add.s64 	%rd17, %rd16, %rd15;
	ld.const.f32 	%f63, [%rd17];
	add.s32 	%r80, %r20, %r92;
	shl.b32 	%r81, %r80, 2;
	mov.u32 	%r82, Ns;
	add.s32 	%r83, %r82, %r81;
	ld.shared.f32 	%f64, [%r83];
	fma.rn.f32 	%f75, %f63, %f64, %f75;
$L__BB0_17:
	add.s32 	%r87, %r87, 1;
	setp.ne.s32 	%p19, %r87, %r38;
	@%p19 bra 	$L__BB0_6;
	add.s32 	%r86, %r86, 1;
	setp.ne.s32 	%p20, %r86, %r38;
	@%p20 bra 	$L__BB0_5;
$L__BB0_19:
	setp.ge.s32 	%p21, %r4, %r36;
	setp.ge.s32 	%p22, %r5, %r35;
	or.pred  	%p23, %p21, %p22;
	setp.ge.s32 	%p24, %r6, %r37;
	or.pred  	%p25, %p24, %p23;
	@%p25 bra 	$L__BB0_21;
	ld.param.u64 	%rd21, [_Z6Conv3DPfS_iiiiii_param_1];
	mad.lo.s32 	%r84, %r6, %r36, %r4;
	mad.lo.s32 	%r85, %r84, %r35, %r5;
	cvta.to.global.u64 	%rd18, %rd21;
	mul.wide.s32 	%rd19, %r85, 4;
	add.s64 	%rd20, %rd18, %rd19;
	st.global.f32 	[%rd20], %f75;
$L__BB0_21:
	ret;

}


// ===== COMPILED SASS (sm_100) =====

	.target	sm_100

	.elftype	@"ET_EXEC"


//--------------------- .note.nv.tkinfo           --------------------------
	.section	.note.nv.tkinfo,"",@"SHT_NOTE"
	.sectionflags	@"SHF_NOTE_NV_TKINFO"
	.tkinfo
        /*0018*/ 	.word	0x00000002
        /*0030*/ 	.string	""
        /*0030*/ 	.string	"ptxas"
        /*0030*/ 	.string	"Cuda compilation tools, release 13.0, V13.0.88"
        /*0030*/ 	.string	"Build cuda_13.0.r13.0/compiler.36424714_0"
        /*0030*/ 	.string	"-arch sm_100 -m 64 "



//--------------------- .note.nv.cuinfo           --------------------------
	.section	.note.nv.cuinfo,"",@"SHT_NOTE"
	.sectionflags	@"SHF_NOTE_NV_CUINFO"
        /*0018*/ 	.short	0x0002
        /*001a*/ 	.short	0x0064
        /*001c*/ 	.short	0x0082
	.zero		2


//--------------------- .nv.info                  --------------------------
	.section	.nv.info,"",@"SHT_CUDA_INFO"
	.align	4


	//----- nvinfo : EIATTR_REGCOUNT
	.align		4
        /*0000*/ 	.byte	0x04, 0x2f
        /*0002*/ 	.short	(.L_2 - .L_1)
	.align		4
.L_1:
        /*0004*/ 	.word	index@(_Z6Conv3DPfS_iiiiii)
        /*0008*/ 	.word	0x0000001b


	//----- nvinfo : EIATTR_FRAME_SIZE
	.align		4
.L_2:
        /*000c*/ 	.byte	0x04, 0x11
        /*000e*/ 	.short	(.L_4 - .L_3)
	.align		4
.L_3:
        /*0010*/ 	.word	index@(_Z6Conv3DPfS_iiiiii)
        /*0014*/ 	.word	0x00000000


	//----- nvinfo : EIATTR_MIN_STACK_SIZE
	.align		4
.L_4:
        /*0018*/ 	.byte	0x04, 0x12
        /*001a*/ 	.short	(.L_6 - .L_5)
	.align		4
.L_5:
        /*001c*/ 	.word	index@(_Z6Conv3DPfS_iiiiii)
        /*0020*/ 	.word	0x00000000
.L_6:


//--------------------- .nv.compat                --------------------------
	.section	.nv.compat,"",@"SHT_CUDA_COMPAT_INFO"
	.align	4
        /*0000*/ 	.byte	0x02, 0x09, 0x00, 0x00, 0x02, 0x02, 0x01, 0x00, 0x02, 0x05, 0x05, 0x00, 0x03, 0x07, 0x01, 0x01
        /*0010*/ 	.byte	0x02, 0x03, 0x00, 0x00, 0x02, 0x06, 0x01, 0x00, 0x04, 0x0b, 0x08, 0x00, 0x09, 0x00, 0x00, 0x00
        /*0020*/ 	.byte	0x00, 0x00, 0x00, 0x00


//--------------------- .nv.info._Z6Conv3DPfS_iiiiii --------------------------
	.section	.nv.info._Z6Conv3DPfS_iiiiii,"",@"SHT_CUDA_INFO"
	.sectionflags	@""
	.align	4


	//----- nvinfo : EIATTR_CUDA_API_VERSION
	.align		4
        /*0000*/ 	.byte	0x04, 0x37
        /*0002*/ 	.short	(.L_8 - .L_7)
.L_7:
        /*0004*/ 	.word	0x00000082


	//----- nvinfo : EIATTR_KPARAM_INFO
	.align		4
.L_8:
        /*0008*/ 	.byte	0x04, 0x17
        /*000a*/ 	.short	(.L_10 - .L_9)
.L_9:
        /*000c*/ 	.word	0x00000000
        /*0010*/ 	.short	0x0007
        /*0012*/ 	.short	0x0024
        /*0014*/ 	.byte	0x00, 0xf0, 0x11, 0x00


	//----- nvinfo : EIATTR_KPARAM_INFO
	.align		4
.L_10:
        /*0018*/ 	.byte	0x04, 0x17
        /*001a*/ 	.short	(.L_12 - .L_11)
.L_11:
        /*001c*/ 	.word	0x00000000
        /*0020*/ 	.short	0x0006
        /*0022*/ 	.short	0x0020
        /*0024*/ 	.byte	0x00, 0xf0, 0x11, 0x00


	//----- nvinfo : EIATTR_KPARAM_INFO
	.align		4
.L_12:
        /*0028*/ 	.byte	0x04, 0x17
        /*002a*/ 	.short	(.L_14 - .L_13)
.L_13:
        /*002c*/ 	.word	0x00000000
        /*0030*/ 	.short	0x0005
        /*0032*/ 	.short	0x001c
        /*0034*/ 	.byte	0x00, 0xf0, 0x11, 0x00


	//----- nvinfo : EIATTR_KPARAM_INFO
	.align		4
.L_14:
        /*0038*/ 	.byte	0x04, 0x17
        /*003a*/ 	.short	(.L_16 - .L_15)
.L_15:
        /*003c*/ 	.word	0x00000000
        /*0040*/ 	.short	0x0004
        /*0042*/ 	.short	0x0018
        /*0044*/ 	.byte	0x00, 0xf0, 0x11, 0x00


	//----- nvinfo : EIATTR_KPARAM_INFO
	.align		4
.L_16:
        /*0048*/ 	.byte	0x04, 0x17
        /*004a*/ 	.short	(.L_18 - .L_17)
.L_17:
        /*004c*/ 	.word	0x00000000
        /*0050*/ 	.short	0x0003
        /*0052*/ 	.short	0x0014
        /*0054*/ 	.byte	0x00, 0xf0, 0x11, 0x00


	//----- nvinfo : EIATTR_KPARAM_INFO
	.align		4
.L_18:
        /*0058*/ 	.byte	0x04, 0x17
        /*005a*/ 	.short	(.L_20 - .L_19)
.L_19:
        /*005c*/ 	.word	0x00000000
        /*0060*/ 	.short	0x0002
        /*0062*/ 	.short	0x0010
        /*0064*/ 	.byte	0x00, 0xf0, 0x11, 0x00


	//----- nvinfo : EIATTR_KPARAM_INFO
	.align		4
.L_20:
        /*0068*/ 	.byte	0x04, 0x17
        /*006a*/ 	.short	(.L_22 - .L_21)
.L_21:
        /*006c*/ 	.word	0x00000000
        /*0070*/ 	.short	0x0001
        /*0072*/ 	.short	0x0008
        /*0074*/ 	.byte	0x00, 0xf5, 0x21, 0x00


	//----- nvinfo : EIATTR_KPARAM_INFO
	.align		4
.L_22:
        /*0078*/ 	.byte	0x04, 0x17
        /*007a*/ 	.short	(.L_24 - .L_23)
.L_23:
        /*007c*/ 	.word	0x00000000
        /*0080*/ 	.short	0x0000
        /*0082*/ 	.short	0x0000
        /*0084*/ 	.byte	0x00, 0xf5, 0x21, 0x00


	//----- nvinfo : EIATTR_SPARSE_MMA_MASK
	.align		4
.L_24:
        /*0088*/ 	.byte	0x03, 0x50
        /*008a*/ 	.short	0x0000


	//----- nvinfo : EIATTR_MAXREG_COUNT
	.align		4
        /*008c*/ 	.byte	0x03, 0x1b
        /*008e*/ 	.short	0x00ff


	//----- nvinfo : EIATTR_NUM_BARRIERS
	.align		4
        /*0090*/ 	.byte	0x02, 0x4c
        /*0092*/ 	.byte	0x01
	.zero		1


	//----- nvinfo : EIATTR_MERCURY_ISA_VERSION
	.align		4
        /*0094*/ 	.byte	0x03, 0x5f
        /*0096*/ 	.short	0x0101


	//----- nvinfo : EIATTR_VRC_CTA_INIT_COUNT
	.align		4
        /*0098*/ 	.byte	0x02, 0x4a
	.zero		1
	.zero		1


	//----- nvinfo : EIATTR_EXIT_INSTR_OFFSETS
	.align		4
        /*009c*/ 	.byte	0x04, 0x1c
        /*009e*/ 	.short	(.L_26 - .L_25)


	//   ....[0]....
.L_25:
        /*00a0*/ 	.word	0x000002a0


	//   ....[1]....
        /*00a4*/ 	.word	0x00000ab0


	//   ....[2]....
        /*00a8*/ 	.word	0x00000b10


	//----- nvinfo : EIATTR_CBANK_PARAM_SIZE
	.align		4
.L_26:
        /*00ac*/ 	.byte	0x03, 0x19
        /*00ae*/ 	.short	0x0028


	//----- nvinfo : EIATTR_PARAM_CBANK
	.align		4
        /*00b0*/ 	.byte	0x04, 0x0a
        /*00b2*/ 	.short	(.L_28 - .L_27)
	.align		4
.L_27:
        /*00b4*/ 	.word	index@(.nv.constant0._Z6Conv3DPfS_iiiiii)
        /*00b8*/ 	.short	0x0380
        /*00ba*/ 	.short	0x0028


	//----- nvinfo : EIATTR_SW_WAR
	.align		4
.L_28:
        /*00bc*/ 	.byte	0x04, 0x36
        /*00be*/ 	.short	(.L_30 - .L_29)
.L_29:
        /*00c0*/ 	.word	0x00000008
.L_30:


//--------------------- .nv.callgraph             --------------------------
	.section	.nv.callgraph,"",@"SHT_CUDA_CALLGRAPH"
	.align	4
	.sectionentsize	8
	.align		4
        /*0000*/ 	.word	0x00000000
	.align		4
        /*0004*/ 	.word	0xffffffff
	.align		4
        /*0008*/ 	.word	0x00000000
	.align		4
        /*000c*/ 	.word	0xfffffffe
	.align		4
        /*0010*/ 	.word	0x00000000
	.align		4
        /*0014*/ 	.word	0xfffffffd
	.align		4
        /*0018*/ 	.word	0x00000000
	.align		4
        /*001c*/ 	.word	0xfffffffc


//--------------------- .nv.constant3             --------------------------
	.section	.nv.constant3,"a",@progbits
	.align	4
.nv.constant3:
	.type		Mc,@object
	.size		Mc,(.L_0 - Mc)
Mc:
	.zero		1372
.L_0:


//--------------------- .text._Z6Conv3DPfS_iiiiii --------------------------
	.section	.text._Z6Conv3DPfS_iiiiii,"ax",@progbits
	.align	128
        .global         _Z6Conv3DPfS_iiiiii
        .type           _Z6Conv3DPfS_iiiiii,@function
        .size           _Z6Conv3DPfS_iiiiii,(.L_x_9 - _Z6Conv3DPfS_iiiiii)
        .other          _Z6Conv3DPfS_iiiiii,@"STO_CUDA_ENTRY STV_DEFAULT"
_Z6Conv3DPfS_iiiiii:
.text._Z6Conv3DPfS_iiiiii:
[----:B------:R-:W-:Y:S01]  /*0000*/  LDC R1, c[0x0][0x37c] ;  /* 0x0000df00ff017b82 */ /* 0x000fe20000000800 */
[----:B------:R-:W0:Y:S07]  /*0010*/  S2R R4, SR_TID.Y ;  /* 0x0000000000047919 */ /* 0x000e2e0000002200 */
[----:B------:R-:W0:Y:S01]  /*0020*/  S2UR UR5, SR_CTAID.Y ;  /* 0x00000000000579c3 */ /* 0x000e220000002600 */
[----:B------:R-:W1:Y:S01]  /*0030*/  LDCU.128 UR8, c[0x0][0x390] ;  /* 0x00007200ff0877ac */ /* 0x000e620008000c00 */
[----:B------:R-:W2:Y:S01]  /*0040*/  S2R R5, SR_TID.Z ;  /* 0x0000000000057919 */ /* 0x000ea20000002300 */
[----:B------:R-:W3:Y:S01]  /*0050*/  LDCU.64 UR14, c[0x0][0x358] ;  /* 0x00006b00ff0e77ac */ /* 0x000ee20008000a00 */
[----:B------:R-:W4:Y:S04]  /*0060*/  S2R R6, SR_TID.X ;  /* 0x0000000000067919 */ /* 0x000f280000002100 */
[----:B------:R-:W2:Y:S08]  /*0070*/  S2UR UR7, SR_CTAID.Z ;  /* 0x00000000000779c3 */ /* 0x000eb00000002700 */
[----:B------:R-:W0:Y:S01]  /*0080*/  LDC R13, c[0x0][0x3a4] ;  /* 0x0000e900ff0d7b82 */ /* 0x000e220000000800 */
[----:B-1----:R-:W-:-:S04]  /*0090*/  ULEA.HI UR4, UR11, UR11, URZ, 0x1 ;  /* 0x0000000b0b047291 */ /* 0x002fc8000f8f08ff */
[----:B------:R-:W-:-:S03]  /*00a0*/  USHF.R.S32.HI UR4, URZ, 0x1, UR4 ;  /* 0x00000001ff047899 */ /* 0x000fc60008011404 */
[----:B------:R-:W4:Y:S01]  /*00b0*/  S2UR UR6, SR_CTAID.X ;  /* 0x00000000000679c3 */ /* 0x000f220000002500 */
[C---:B0-----:R-:W-:Y:S02]  /*00c0*/  IMAD R0, R13.reuse, UR5, R4 ;  /* 0x000000050d007c24 */ /* 0x041fe4000f8e0204 */
[----:B--2---:R-:W-:-:S03]  /*00d0*/  IMAD R3, R13, UR7, R5 ;  /* 0x000000070d037c24 */ /* 0x004fc6000f8e0205 */
[----:B------:R-:W-:Y:S02]  /*00e0*/  IADD3 R7, PT, PT, R0, -UR4, RZ ;  /* 0x8000000400077c10 */ /* 0x000fe4000fffe0ff */
[----:B------:R-:W-:Y:S01]  /*00f0*/  IADD3 R12, PT, PT, R3, -UR4, RZ ;  /* 0x80000004030c7c10 */ /* 0x000fe2000fffe0ff */
[----:B----4-:R-:W-:Y:S01]  /*0100*/  IMAD R2, R13, UR6, R6 ;  /* 0x000000060d027c24 */ /* 0x010fe2000f8e0206 */
[C---:B------:R-:W-:Y:S01]  /*0110*/  ISETP.GE.AND P0, PT, R7.reuse, UR9, PT ;  /* 0x0000000907007c0c */ /* 0x040fe2000bf06270 */
[----:B------:R-:W0:Y:S01]  /*0120*/  S2UR UR5, SR_CgaCtaId ;  /* 0x00000000000579c3 */ /* 0x000e220000008800 */
[----:B------:R-:W-:Y:S01]  /*0130*/  LOP3.LUT R8, R7, R12, RZ, 0xfc, !PT ;  /* 0x0000000c07087212 */ /* 0x000fe200078efcff */
[----:B------:R-:W1:Y:S01]  /*0140*/  LDCU UR6, c[0x0][0x3a0] ;  /* 0x00007400ff0677ac */ /* 0x000e620008000800 */
[----:B------:R-:W-:Y:S02]  /*0150*/  ISETP.GE.OR P0, PT, R12, UR10, P0 ;  /* 0x0000000a0c007c0c */ /* 0x000fe40008706670 */
[----:B------:R-:W-:-:S02]  /*0160*/  SHF.R.U32.HI R8, RZ, 0x1f, R8 ;  /* 0x0000001fff087819 */ /* 0x000fc40000011608 */
[----:B------:R-:W-:Y:S02]  /*0170*/  IADD3 R10, PT, PT, R2, -UR4, RZ ;  /* 0x80000004020a7c10 */ /* 0x000fe4000fffe0ff */
[----:B------:R-:W-:-:S04]  /*0180*/  ISETP.EQ.U32.OR P0, PT, R8, 0x1, P0 ;  /* 0x000000010800780c */ /* 0x000fc80000702470 */
[----:B------:R-:W-:-:S04]  /*0190*/  ISETP.LT.OR P0, PT, R10, RZ, P0 ;  /* 0x000000ff0a00720c */ /* 0x000fc80000701670 */
[----:B------:R-:W-:-:S13]  /*01a0*/  ISETP.GE.OR P0, PT, R10, UR8, P0 ;  /* 0x000000080a007c0c */ /* 0x000fda0008706670 */
[----:B------:R-:W2:Y:S01]  /*01b0*/  @!P0 LDC.64 R8, c[0x0][0x380] ;  /* 0x0000e000ff088b82 */ /* 0x000ea20000000a00 */
[----:B------:R-:W-:-:S04]  /*01c0*/  @!P0 IMAD R7, R12, UR9, R7 ;  /* 0x000000090c078c24 */ /* 0x000fc8000f8e0207 */
[----:B------:R-:W-:Y:S02]  /*01d0*/  @!P0 IMAD R11, R7, UR8, R10 ;  /* 0x00000008070b8c24 */ /* 0x000fe4000f8e020a */
[----:B------:R-:W-:Y:S02]  /*01e0*/  HFMA2 R7, -RZ, RZ, 0, 0 ;  /* 0x00000000ff077431 */ /* 0x000fe400000001ff */
[----:B--2---:R-:W-:-:S05]  /*01f0*/  @!P0 IMAD.WIDE R8, R11, 0x4, R8 ;  /* 0x000000040b088825 */ /* 0x004fca00078e0208 */
[----:B---3--:R-:W2:Y:S01]  /*0200*/  @!P0 LDG.E R7, desc[UR14][R8.64] ;  /* 0x0000000e08078981 */ /* 0x008ea2000c1e1900 */
[----:B-1----:R-:W-:Y:S01]  /*0210*/  IMAD R11, R5, UR6, R4 ;  /* 0x00000006050b7c24 */ /* 0x002fe2000f8e0204 */
[----:B------:R-:W-:Y:S01]  /*0220*/  UMOV UR4, 0x400 ;  /* 0x0000040000047882 */ /* 0x000fe20000000000 */
[----:B------:R-:W-:Y:S01]  /*0230*/  VIMNMX3 R12, R4, R6, R5, !PT ;  /* 0x00000006040c720f */ /* 0x000fe20007800105 */
[----:B0-----:R-:W-:Y:S01]  /*0240*/  ULEA UR4, UR5, UR4, 0x18 ;  /* 0x0000000405047291 */ /* 0x001fe2000f8ec0ff */
[----:B------:R-:W-:Y:S02]  /*0250*/  IMAD R11, R11, UR6, R6 ;  /* 0x000000060b0b7c24 */ /* 0x000fe4000f8e0206 */
[----:B------:R-:W-:-:S03]  /*0260*/  ISETP.GE.AND P0, PT, R12, R13, PT ;  /* 0x0000000d0c00720c */ /* 0x000fc60003f06270 */
[----:B------:R-:W-:-:S05]  /*0270*/  LEA R10, R11, UR4, 0x2 ;  /* 0x000000040b0a7c11 */ /* 0x000fca000f8e10ff */
[----:B--2---:R0:W-:Y:S01]  /*0280*/  STS [R10], R7 ;  /* 0x000000070a007388 */ /* 0x0041e20000000800 */
[----:B------:R-:W-:Y:S06]  /*0290*/  BAR.SYNC.DEFER_BLOCKING 0x0 ;  /* 0x0000000000007b1d */ /* 0x000fec0000010000 */
[----:B------:R-:W-:Y:S05]  /*02a0*/  @P0 EXIT ;  /* 0x000000000000094d */ /* 0x000fea0003800000 */
[----:B------:R-:W-:Y:S01]  /*02b0*/  UISETP.GE.AND UP0, UPT, UR11, 0x1, UPT ;  /* 0x000000010b00788c */ /* 0x000fe2000bf06270 */
[----:B------:R-:W-:-:S08]  /*02c0*/  MOV R9, RZ ;  /* 0x000000ff00097202 */ /* 0x000fd00000000f00 */
[----:B------:R-:W-:Y:S05]  /*02d0*/  BRA.U !UP0, `(.L_x_0) ;  /* 0x0000000508e07547 */ /* 0x000fea000b800000 */
[----:B------:R-:W-:Y:S01]  /*02e0*/  ULOP3.LUT UR7, UR11, 0x7ffffff8, URZ, 0xc0, !UPT ;  /* 0x7ffffff80b077892 */ /* 0x000fe2000f8ec0ff */
[----:B------:R-:W-:Y:S01]  /*02f0*/  MOV R9, RZ ;  /* 0x000000ff00097202 */ /* 0x000fe20000000f00 */
[----:B------:R-:W-:Y:S02]  /*0300*/  ULOP3.LUT UR16, UR11, 0x7, URZ, 0xc0, !UPT ;  /* 0x000000070b107892 */ /* 0x000fe4000f8ec0ff */
[----:B------:R-:W-:Y:S02]  /*0310*/  ULOP3.LUT UR17, UR11, 0x3, URZ, 0xc0, !UPT ;  /* 0x000000030b117892 */ /* 0x000fe4000f8ec0ff */
[----:B------:R-:W-:Y:S01]  /*0320*/  UIADD3 UR10, UPT, UPT, -UR7, URZ, URZ ;  /* 0x000000ff070a7290 */ /* 0x000fe2000fffe1ff */
[----:B------:R-:W-:-:S11]  /*0330*/  UMOV UR4, URZ ;  /* 0x000000ff00047c82 */ /* 0x000fd60008000000 */
.L_x_7:
[----:B------:R-:W1:Y:S01]  /*0340*/  LDCU UR5, c[0x0][0x3a0] ;  /* 0x00007400ff0577ac */ /* 0x000e620008000800 */
[----:B0-----:R-:W-:Y:S01]  /*0350*/  IADD3 R7, PT, PT, R5, UR4, RZ ;  /* 0x0000000405077c10 */ /* 0x001fe2000fffe0ff */
[----:B------:R-:W0:Y:S01]  /*0360*/  LDCU UR6, c[0x0][0x39c] ;  /* 0x00007380ff0677ac */ /* 0x000e220008000800 */
[----:B------:R-:W-:Y:S01]  /*0370*/  UMOV UR12, UR4 ;  /* 0x00000004000c7c82 */ /* 0x000fe20008000000 */
[----:B------:R-:W-:Y:S02]  /*0380*/  UIADD3 UR4, UPT, UPT, UR4, 0x1, URZ ;  /* 0x0000000104047890 */ /* 0x000fe4000fffe0ff */
[----:B-1----:R-:W-:Y:S01]  /*0390*/  IMAD R7, R7, UR5, R4 ;  /* 0x0000000507077c24 */ /* 0x002fe2000f8e0204 */
[----:B------:R-:W-:Y:S01]  /*03a0*/  UMOV UR5, URZ ;  /* 0x000000ff00057c82 */ /* 0x000fe20008000000 */
[----:B0-----:R-:W-:-:S11]  /*03b0*/  UISETP.NE.AND UP0, UPT, UR4, UR6, UPT ;  /* 0x000000060400728c */ /* 0x001fd6000bf05270 */
.L_x_6:
[----:B------:R-:W0:Y:S01]  /*03c0*/  LDCU UR23, c[0x0][0x39c] ;  /* 0x00007380ff1777ac */ /* 0x000e220008000800 */
[----:B------:R-:W-:Y:S01]  /*03d0*/  IADD3 R11, PT, PT, R7, UR5, RZ ;  /* 0x00000005070b7c10 */ /* 0x000fe2000fffe0ff */
[----:B------:R-:W1:Y:S01]  /*03e0*/  LDCU UR8, c[0x0][0x3a0] ;  /* 0x00007400ff0877ac */ /* 0x000e620008000800 */
[----:B0-----:R-:W-:Y:S02]  /*03f0*/  UISETP.GE.U32.AND UP2, UPT, UR23, 0x8, UPT ;  /* 0x000000081700788c */ /* 0x001fe4000bf46070 */
[----:B------:R-:W-:Y:S02]  /*0400*/  UIMAD UR6, UR12, UR23, UR5 ;  /* 0x000000170c0672a4 */ /* 0x000fe4000f8e0205 */
[----:B------:R-:W-:Y:S01]  /*0410*/  UIADD3 UR5, UPT, UPT, UR5, 0x1, URZ ;  /* 0x0000000105057890 */ /* 0x000fe2000fffe0ff */
[----:B-1----:R-:W-:Y:S01]  /*0420*/  IMAD R8, R11, UR8, R6 ;  /* 0x000000080b087c24 */ /* 0x002fe2000f8e0206 */
[----:B------:R-:W-:Y:S02]  /*0430*/  UIMAD UR13, UR6, UR23, URZ ;  /* 0x00000017060d72a4 */ /* 0x000fe4000f8e02ff */
[----:B------:R-:W-:Y:S01]  /*0440*/  UISETP.NE.AND UP1, UPT, UR5, UR23, UPT ;  /* 0x000000170500728c */ /* 0x000fe2000bf25270 */
[----:B------:R-:W-:Y:S01]  /*0450*/  UMOV UR6, URZ ;  /* 0x000000ff00067c82 */ /* 0x000fe20008000000 */
[----:B------:R-:W-:Y:S09]  /*0460*/  BRA.U !UP2, `(.L_x_1) ;  /* 0x000000010a987547 */ /* 0x000ff2000b800000 */
[----:B------:R-:W0:Y:S01]  /*0470*/  S2UR UR8, SR_CgaCtaId ;  /* 0x00000000000879c3 */ /* 0x000e220000008800 */
[----:B------:R-:W-:Y:S02]  /*0480*/  UMOV UR6, 0x400 ;  /* 0x0000040000067882 */ /* 0x000fe40000000000 */
[----:B0-----:R-:W-:-:S03]  /*0490*/  ULEA UR6, UR8, UR6, 0x18 ;  /* 0x0000000608067291 */ /* 0x001fc6000f8ec0ff */
[----:B------:R-:W-:-:S03]  /*04a0*/  UMOV UR8, UR10 ;  /* 0x0000000a00087c82 */ /* 0x000fc60008000000 */
[----:B------:R-:W-:Y:S01]  /*04b0*/  LEA R10, R8, UR6, 0x2 ;  /* 0x00000006080a7c11 */ /* 0x000fe2000f8e10ff */
[----:B------:R-:W-:-:S03]  /*04c0*/  UMOV UR6, UR13 ;  /* 0x0000000d00067c82 */ /* 0x000fc60008000000 */
[----:B------:R-:W-:-:S07]  /*04d0*/  IADD3 R10, PT, PT, R10, 0x10, RZ ;  /* 0x000000100a0a7810 */ /* 0x000fce0007ffe0ff */
.L_x_2:
[----:B------:R-:W0:Y:S01]  /*04e0*/  LDS R12, [R10+-0x10] ;  /* 0xfffff0000a0c7984 */ /* 0x000e220000000800 */
[----:B------:R-:W-:Y:S02]  /*04f0*/  USHF.L.U32 UR9, UR6, 0x2, URZ ;  /* 0x0000000206097899 */ /* 0x000fe400080006ff */
[----:B------:R-:W-:Y:S01]  /*0500*/  UIADD3 UR8, UPT, UPT, UR8, 0x8, URZ ;  /* 0x0000000808087890 */ /* 0x000fe2000fffe0ff */
[----:B------:R-:W1:Y:S01]  /*0510*/  LDS R11, [R10+-0xc] ;  /* 0xfffff4000a0b7984 */ /* 0x000e620000000800 */
[----:B------:R-:W-:Y:S02]  /*0520*/  UIADD3 UR6, UPT, UPT, UR6, 0x8, URZ ;  /* 0x0000000806067890 */ /* 0x000fe4000fffe0ff */
[----:B------:R-:W-:Y:S01]  /*0530*/  UISETP.NE.AND UP2, UPT, UR8, URZ, UPT ;  /* 0x000000ff0800728c */ /* 0x000fe2000bf45270 */
[----:B------:R-:W2:Y:S04]  /*0540*/  LDS R14, [R10+-0x8] ;  /* 0xfffff8000a0e7984 */ /* 0x000ea80000000800 */
[----:B------:R-:W3:Y:S01]  /*0550*/  LDS R16, [R10+-0x4] ;  /* 0xfffffc000a107984 */ /* 0x000ee20000000800 */
[----:B------:R-:W0:Y:S03]  /*0560*/  LDCU UR18, c[0x3][UR9] ;  /* 0x00c00000091277ac */ /* 0x000e260008000800 */
[----:B------:R-:W4:Y:S01]  /*0570*/  LDS R18, [R10] ;  /* 0x000000000a127984 */ /* 0x000f220000000800 */
[----:B------:R-:W1:Y:S03]  /*0580*/  LDCU UR19, c[0x3][UR9+0x4] ;  /* 0x00c00080091377ac */ /* 0x000e660008000800 */
[----:B------:R-:W5:Y:S01]  /*0590*/  LDS R20, [R10+0x4] ;  /* 0x000004000a147984 */ /* 0x000f620000000800 */
[----:B------:R-:W2:Y:S03]  /*05a0*/  LDCU UR20, c[0x3][UR9+0x8] ;  /* 0x00c00100091477ac */ /* 0x000ea60008000800 */
[----:B------:R-:W5:Y:S01]  /*05b0*/  LDS R22, [R10+0x8] ;  /* 0x000008000a167984 */ /* 0x000f620000000800 */
[----:B------:R-:W3:Y:S03]  /*05c0*/  LDCU UR21, c[0x3][UR9+0xc] ;  /* 0x00c00180091577ac */ /* 0x000ee60008000800 */
[----:B------:R0:W5:Y:S01]  /*05d0*/  LDS R24, [R10+0xc] ;  /* 0x00000c000a187984 */ /* 0x0001620000000800 */
[----:B------:R-:W4:Y:S01]  /*05e0*/  LDCU UR22, c[0x3][UR9+0x10] ;  /* 0x00c00200091677ac */ /* 0x000f220008000800 */
[----:B0-----:R-:W-:Y:S01]  /*05f0*/  IADD3 R10, PT, PT, R10, 0x20, RZ ;  /* 0x000000200a0a7810 */ /* 0x001fe20007ffe0ff */
[----:B------:R-:W-:Y:S01]  /*0600*/  FFMA R12, R12, UR18, R9 ;  /* 0x000000120c0c7c23 */ /* 0x000fe20008000009 */
[----:B------:R-:W5:Y:S03]  /*0610*/  LDCU UR18, c[0x3][UR9+0x14] ;  /* 0x00c00280091277ac */ /* 0x000f660008000800 */
[----:B-1----:R-:W-:Y:S01]  /*0620*/  FFMA R11, R11, UR19, R12 ;  /* 0x000000130b0b7c23 */ /* 0x002fe2000800000c */
[----:B------:R-:W0:Y:S03]  /*0630*/  LDCU UR19, c[0x3][UR9+0x18] ;  /* 0x00c00300091377ac */ /* 0x000e260008000800 */
[----:B--2---:R-:W-:Y:S01]  /*0640*/  FFMA R11, R14, UR20, R11 ;  /* 0x000000140e0b7c23 */ /* 0x004fe2000800000b */
[----:B------:R-:W1:Y:S03]  /*0650*/  LDCU UR9, c[0x3][UR9+0x1c] ;  /* 0x00c00380090977ac */ /* 0x000e660008000800 */
[----:B---3--:R-:W-:-:S04]  /*0660*/  FFMA R11, R16, UR21, R11 ;  /* 0x00000015100b7c23 */ /* 0x008fc8000800000b */
[----:B----4-:R-:W-:-:S04]  /*0670*/  FFMA R11, R18, UR22, R11 ;  /* 0x00000016120b7c23 */ /* 0x010fc8000800000b */
[----:B-----5:R-:W-:-:S04]  /*0680*/  FFMA R11, R20, UR18, R11 ;  /* 0x00000012140b7c23 */ /* 0x020fc8000800000b */
[----:B0-----:R-:W-:-:S04]  /*0690*/  FFMA R11, R22, UR19, R11 ;  /* 0x00000013160b7c23 */ /* 0x001fc8000800000b */
[----:B-1----:R-:W-:Y:S01]  /*06a0*/  FFMA R9, R24, UR9, R11 ;  /* 0x0000000918097c23 */ /* 0x002fe2000800000b */
[----:B------:R-:W-:Y:S06]  /*06b0*/  BRA.U UP2, `(.L_x_2) ;  /* 0xfffffffd02887547 */ /* 0x000fec000b83ffff */
[----:B------:R-:W-:-:S05]  /*06c0*/  UMOV UR6, UR7 ;  /* 0x0000000700067c82 */ /* 0x000fca0008000000 */
.L_x_1:
[----:B------:R-:W-:-:S09]  /*06d0*/  UISETP.NE.AND UP2, UPT, UR16, URZ, UPT ;  /* 0x000000ff1000728c */ /* 0x000fd2000bf45270 */
[----:B------:R-:W-:Y:S05]  /*06e0*/  BRA.U !UP2, `(.L_x_3) ;  /* 0x000000010ad47547 */ /* 0x000fea000b800000 */
[----:B------:R-:W-:Y:S02]  /*06f0*/  UIADD3 UR8, UPT, UPT, UR16, -0x1, URZ ;  /* 0xffffffff10087890 */ /* 0x000fe4000fffe0ff */
[----:B------:R-:W-:Y:S02]  /*0700*/  UISETP.NE.AND UP3, UPT, UR17, URZ, UPT ;  /* 0x000000ff1100728c */ /* 0x000fe4000bf65270 */
[----:B------:R-:W-:-:S09]  /*0710*/  UISETP.GE.U32.AND UP2, UPT, UR8, 0x3, UPT ;  /* 0x000000030800788c */ /* 0x000fd2000bf46070 */
[----:B------:R-:W-:Y:S05]  /*0720*/  BRA.U !UP2, `(.L_x_4) ;  /* 0x000000010a507547 */ /* 0x000fea000b800000 */
[----:B------:R-:W0:Y:S01]  /*0730*/  S2UR UR9, SR_CgaCtaId ;  /* 0x00000000000979c3 */ /* 0x000e220000008800 */
[----:B------:R-:W-:Y:S01]  /*0740*/  UMOV UR8, 0x400 ;  /* 0x0000040000087882 */ /* 0x000fe20000000000 */
[----:B------:R-:W-:Y:S01]  /*0750*/  IADD3 R10, PT, PT, R8, UR6, RZ ;  /* 0x00000006080a7c10 */ /* 0x000fe2000fffe0ff */
[----:B0-----:R-:W-:-:S06]  /*0760*/  ULEA UR8, UR9, UR8, 0x18 ;  /* 0x0000000809087291 */ /* 0x001fcc000f8ec0ff */
[----:B------:R-:W-:Y:S01]  /*0770*/  LEA R10, R10, UR8, 0x2 ;  /* 0x000000080a0a7c11 */ /* 0x000fe2000f8e10ff */
[----:B------:R-:W-:Y:S02]  /*0780*/  UIADD3 UR8, UPT, UPT, UR13, UR6, URZ ;  /* 0x000000060d087290 */ /* 0x000fe4000fffe0ff */
[----:B------:R-:W-:Y:S02]  /*0790*/  UIADD3 UR6, UPT, UPT, UR6, 0x4, URZ ;  /* 0x0000000406067890 */ /* 0x000fe4000fffe0ff */
[----:B------:R-:W0:Y:S01]  /*07a0*/  LDS R12, [R10] ;  /* 0x000000000a0c7984 */ /* 0x000e220000000800 */
[----:B------:R-:W-:-:S03]  /*07b0*/  USHF.L.U32 UR8, UR8, 0x2, URZ ;  /* 0x0000000208087899 */ /* 0x000fc600080006ff */
[----:B------:R-:W1:Y:S04]  /*07c0*/  LDS R11, [R10+0x4] ;  /* 0x000004000a0b7984 */ /* 0x000e680000000800 */
[----:B------:R-:W2:Y:S04]  /*07d0*/  LDS R14, [R10+0x8] ;  /* 0x000008000a0e7984 */ /* 0x000ea80000000800 */
[----:B------:R-:W3:Y:S01]  /*07e0*/  LDS R16, [R10+0xc] ;  /* 0x00000c000a107984 */ /* 0x000ee20000000800 */
[----:B------:R-:W0:Y:S01]  /*07f0*/  LDCU UR9, c[0x3][UR8] ;  /* 0x00c00000080977ac */ /* 0x000e220008000800 */
[----:B------:R-:W1:Y:S01]  /*0800*/  LDCU UR18, c[0x3][UR8+0x4] ;  /* 0x00c00080081277ac */ /* 0x000e620008000800 */
[----:B------:R-:W2:Y:S01]  /*0810*/  LDCU UR19, c[0x3][UR8+0x8] ;  /* 0x00c00100081377ac */ /* 0x000ea20008000800 */
[----:B------:R-:W3:Y:S01]  /*0820*/  LDCU UR8, c[0x3][UR8+0xc] ;  /* 0x00c00180080877ac */ /* 0x000ee20008000800 */
[----:B0-----:R-:W-:-:S04]  /*0830*/  FFMA R12, R12, UR9, R9 ;  /* 0x000000090c0c7c23 */ /* 0x001fc80008000009 */
[----:B-1----:R-:W-:-:S04]  /*0840*/  FFMA R11, R11, UR18, R12 ;  /* 0x000000120b0b7c23 */ /* 0x002fc8000800000c */
[----:B--2---:R-:W-:-:S04]  /*0850*/  FFMA R11, R14, UR19, R11 ;  /* 0x000000130e0b7c23 */ /* 0x004fc8000800000b */
[----:B---3--:R-:W-:-:S07]  /*0860*/  FFMA R9, R16, UR8, R11 ;  /* 0x0000000810097c23 */ /* 0x008fce000800000b */
.L_x_4:
[----:B------:R-:W-:Y:S05]  /*0870*/  BRA.U !UP3, `(.L_x_3) ;  /* 0x000000010b707547 */ /* 0x000fea000b800000 */
[----:B------:R-:W-:Y:S02]  /*0880*/  UISETP.NE.AND UP2, UPT, UR17, 0x1, UPT ;  /* 0x000000011100788c */ /* 0x000fe4000bf45270 */
[----:B------:R-:W-:-:S07]  /*0890*/  ULOP3.LUT UP3, URZ, UR23, 0x1, URZ, 0xc0, !UPT ;  /* 0x0000000117ff7892 */ /* 0x000fce000f86c0ff */
        /* <DEDUP_REMOVED lines=10> */
[----:B------:R-:W1:Y:S09]  /*0940*/  LDS R14, [R10+0x4] ;  /* 0x000004000a0e7984 */ /* 0x000e720000000800 */
[----:B------:R-:W0:Y:S01]  /*0950*/  LDCU UR9, c[0x3][UR8] ;  /* 0x00c00000080977ac */ /* 0x000e220008000800 */
[----:B------:R-:W1:Y:S01]  /*0960*/  LDCU UR8, c[0x3][UR8+0x4] ;  /* 0x00c00080080877ac */ /* 0x000e620008000800 */
[----:B0-----:R-:W-:-:S04]  /*0970*/  FFMA R9, R12, UR9, R9 ;  /* 0x000000090c097c23 */ /* 0x001fc80008000009 */
[----:B-1----:R-:W-:-:S07]  /*0980*/  FFMA R9, R14, UR8, R9 ;  /* 0x000000080e097c23 */ /* 0x002fce0008000009 */
.L_x_5:
[----:B------:R-:W-:Y:S05]  /*0990*/  BRA.U !UP3, `(.L_x_3) ;  /* 0x000000010b287547 */ /* 0x000fea000b800000 */
[----:B------:R-:W0:Y:S01]  /*09a0*/  S2UR UR9, SR_CgaCtaId ;  /* 0x00000000000979c3 */ /* 0x000e220000008800 */
[----:B------:R-:W-:Y:S01]  /*09b0*/  UMOV UR8, 0x400 ;  /* 0x0000040000087882 */ /* 0x000fe20000000000 */
[----:B------:R-:W-:Y:S01]  /*09c0*/  IADD3 R8, PT, PT, R8, UR6, RZ ;  /* 0x0000000608087c10 */ /* 0x000fe2000fffe0ff */
[----:B------:R-:W-:-:S04]  /*09d0*/  UIADD3 UR6, UPT, UPT, UR13, UR6, URZ ;  /* 0x000000060d067290 */ /* 0x000fc8000fffe0ff */
[----:B------:R-:W-:-:S12]  /*09e0*/  USHF.L.U32 UR6, UR6, 0x2, URZ ;  /* 0x0000000206067899 */ /* 0x000fd800080006ff */
[----:B------:R-:W1:Y:S01]  /*09f0*/  LDCU UR6, c[0x3][UR6] ;  /* 0x00c00000060677ac */ /* 0x000e620008000800 */
[----:B0-----:R-:W-:-:S06]  /*0a00*/  ULEA UR8, UR9, UR8, 0x18 ;  /* 0x0000000809087291 */ /* 0x001fcc000f8ec0ff */
[----:B------:R-:W-:-:S06]  /*0a10*/  LEA R8, R8, UR8, 0x2 ;  /* 0x0000000808087c11 */ /* 0x000fcc000f8e10ff */
[----:B------:R-:W1:Y:S02]  /*0a20*/  LDS R8, [R8] ;  /* 0x0000000008087984 */ /* 0x000e640000000800 */
[----:B-1----:R-:W-:-:S07]  /*0a30*/  FFMA R9, R8, UR6, R9 ;  /* 0x0000000608097c23 */ /* 0x002fce0008000009 */
.L_x_3:
[----:B------:R-:W-:Y:S05]  /*0a40*/  BRA.U UP1, `(.L_x_6) ;  /* 0xfffffff9015c7547 */ /* 0x000fea000b83ffff */
[----:B------:R-:W-:Y:S05]  /*0a50*/  BRA.U UP0, `(.L_x_7) ;  /* 0xfffffff900387547 */ /* 0x000fea000b83ffff */
.L_x_0:
[----:B------:R-:W1:Y:S01]  /*0a60*/  LDCU.64 UR4, c[0x0][0x390] ;  /* 0x00007200ff0477ac */ /* 0x000e620008000a00 */
[----:B------:R-:W2:Y:S01]  /*0a70*/  LDCU UR6, c[0x0][0x398] ;  /* 0x00007300ff0677ac */ /* 0x000ea20008000800 */
[----:B-1----:R-:W-:-:S04]  /*0a80*/  ISETP.GE.AND P0, PT, R2, UR4, PT ;  /* 0x0000000402007c0c */ /* 0x002fc8000bf06270 */
[----:B------:R-:W-:-:S04]  /*0a90*/  ISETP.GE.OR P0, PT, R0, UR5, P0 ;  /* 0x0000000500007c0c */ /* 0x000fc80008706670 */
[----:B--2---:R-:W-:-:S13]  /*0aa0*/  ISETP.GE.OR P0, PT, R3, UR6, P0 ;  /* 0x0000000603007c0c */ /* 0x004fda0008706670 */
[----:B------:R-:W-:Y:S05]  /*0ab0*/  @P0 EXIT ;  /* 0x000000000000094d */ /* 0x000fea0003800000 */
[----:B------:R-:W1:Y:S01]  /*0ac0*/  LDC.64 R4, c[0x0][0x388] ;  /* 0x0000e200ff047b82 */ /* 0x000e620000000a00 */
[----:B------:R-:W-:-:S04]  /*0ad0*/  IMAD R3, R3, UR5, R0 ;  /* 0x0000000503037c24 */ /* 0x000fc8000f8e0200 */
[----:B------:R-:W-:-:S04]  /*0ae0*/  IMAD R3, R3, UR4, R2 ;  /* 0x0000000403037c24 */ /* 0x000fc8000f8e0202 */
[----:B-1----:R-:W-:-:S05]  /*0af0*/  IMAD.WIDE R2, R3, 0x4, R4 ;  /* 0x0000000403027825 */ /* 0x002fca00078e0204 */
[----:B------:R-:W-:Y:S01]  /*0b00*/  STG.E desc[UR14][R2.64], R9 ;  /* 0x0000000902007986 */ /* 0x000fe2000c10190e */
[----:B------:R-:W-:Y:S05]  /*0b10*/  EXIT ;  /* 0x000000000000794d */ /* 0x000fea0003800000 */
.L_x_8:
[----:B------:R-:W-:-:S00]  /*0b20*/  BRA `(.L_x_8) ;  /* 0xfffffffc00fc7947 */ /* 0x000fc0000383ffff */
[----:B------:R-:W-:-:S00]  /*0b30*/  NOP ;  /* 0x0000000000007918 */ /* 0x000fc00000000000 */
        /* <DEDUP_REMOVED lines=12> */
.L_x_9:


//--------------------- .nv.shared._Z6Conv3DPfS_iiiiii --------------------------
	.section	.nv.shared._Z6Conv3DPfS_iiiiii,"aw",@nobits
	.sectionflags	@""
	.align	16
	.zero		1024


//--------------------- .nv.shared.reserved.0     --------------------------
	.section	.nv.shared.reserved.0,"aw",@nobits
	.weak		__nv_reservedSMEM_offset_0_alias
	.size		__nv_reservedSMEM_offset_0_alias, 0, 64
	.other		__nv_reservedSMEM_offset_0_alias,@"STO_CUDA_RESERVED_SHARED STV_DEFAULT"
__nv_reservedSMEM_offset_0_alias:
	.zero		0
	.zero		64


//--------------------- .nv.constant0._Z6Conv3DPfS_iiiiii --------------------------
	.section	.nv.constant0._Z6Conv3DPfS_iiiiii,"a",@progbits
	.sectionflags	@""
	.align	4
.nv.constant0._Z6Conv3DPfS_iiiiii:
	.zero		936


//--------------------- SYMBOLS --------------------------

	.type		.nv.reservedSmem.offset0,@object
	.size		.nv.reservedSmem.offset0,0x4
	.type		.nv.reservedSmem.cap,@object
	.size		.nv.reservedSmem.cap,0x4
